	.headerflags	@"EF_CUDA_TEXMODE_UNIFIED EF_CUDA_64BIT_ADDRESS EF_CUDA_ACCELERATORS EF_CUDA_SM90 EF_CUDA_VIRTUAL_SM(EF_CUDA_SM90)"
	.elftype	@"ET_EXEC"


//--------------------- .nv.info                  --------------------------
	.section	.nv.info,"",@"SHT_CUDA_INFO"
	.align	4


	//----- nvinfo : EIATTR_REGCOUNT
	.align		4
        /*0000*/ 	.byte	0x04, 0x2f
        /*0002*/ 	.short	(.L_3 - .L_2)
	.align		4
.L_2:
        /*0004*/ 	.word	index@(triton_poi_fused__native_batch_norm_legit_no_training_relu_43)
        /*0008*/ 	.word	0x00000022


	//----- nvinfo : EIATTR_MIN_STACK_SIZE
	.align		4
.L_3:
        /*000c*/ 	.byte	0x04, 0x12
        /*000e*/ 	.short	(.L_5 - .L_4)
	.align		4
.L_4:
        /*0010*/ 	.word	index@(triton_poi_fused__native_batch_norm_legit_no_training_relu_43)
        /*0014*/ 	.word	0x00000000


	//----- nvinfo : EIATTR_FRAME_SIZE
	.align		4
.L_5:
        /*0018*/ 	.byte	0x04, 0x11
        /*001a*/ 	.short	(.L_7 - .L_6)
	.align		4
.L_6:
        /*001c*/ 	.word	index@(triton_poi_fused__native_batch_norm_legit_no_training_relu_43)
        /*0020*/ 	.word	0x00000000


	//----- nvinfo : EIATTR_MIN_STACK_SIZE
	.align		4
.L_7:
        /*0024*/ 	.byte	0x04, 0x12
        /*0026*/ 	.short	(.L_9 - .L_8)
	.align		4
.L_8:
        /*0028*/ 	.word	index@(triton_poi_fused__native_batch_norm_legit_no_training_relu_43)
        /*002c*/ 	.word	0x00000000
.L_9:


//--------------------- .nv.info.triton_poi_fused__native_batch_norm_legit_no_training_relu_43 --------------------------
	.section	.nv.info.triton_poi_fused__native_batch_norm_legit_no_training_relu_43,"",@"SHT_CUDA_INFO"
	.sectionflags	@""
	.align	4


	//----- nvinfo : EIATTR_CUDA_API_VERSION
	.align		4
        /*0000*/ 	.byte	0x04, 0x37
        /*0002*/ 	.short	(.L_11 - .L_10)
.L_10:
        /*0004*/ 	.word	0x0000007c


	//----- nvinfo : EIATTR_KPARAM_INFO
	.align		4
.L_11:
        /*0008*/ 	.byte	0x04, 0x17
        /*000a*/ 	.short	(.L_13 - .L_12)
.L_12:
        /*000c*/ 	.word	0x00000000
        /*0010*/ 	.short	0x0007
        /*0012*/ 	.short	0x0034
        /*0014*/ 	.byte	0x00, 0xf0, 0x11, 0x00


	//----- nvinfo : EIATTR_KPARAM_INFO
	.align		4
.L_13:
        /*0018*/ 	.byte	0x04, 0x17
        /*001a*/ 	.short	(.L_15 - .L_14)
.L_14:
        /*001c*/ 	.word	0x00000000
        /*0020*/ 	.short	0x0006
        /*0022*/ 	.short	0x0030
        /*0024*/ 	.byte	0x00, 0xf0, 0x11, 0x00


	//----- nvinfo : EIATTR_KPARAM_INFO
	.align		4
.L_15:
        /*0028*/ 	.byte	0x04, 0x17
        /*002a*/ 	.short	(.L_17 - .L_16)
.L_16:
        /*002c*/ 	.word	0x00000000
        /*0030*/ 	.short	0x0005
        /*0032*/ 	.short	0x0028
        /*0034*/ 	.byte	0x00, 0xf4, 0x21, 0x00


	//----- nvinfo : EIATTR_KPARAM_INFO
	.align		4
.L_17:
        /*0038*/ 	.byte	0x04, 0x17
        /*003a*/ 	.short	(.L_19 - .L_18)
.L_18:
        /*003c*/ 	.word	0x00000000
        /*0040*/ 	.short	0x0004
        /*0042*/ 	.short	0x0020
        /*0044*/ 	.byte	0x00, 0xf4, 0x21, 0x00


	//----- nvinfo : EIATTR_KPARAM_INFO
	.align		4
.L_19:
        /*0048*/ 	.byte	0x04, 0x17
        /*004a*/ 	.short	(.L_21 - .L_20)
.L_20:
        /*004c*/ 	.word	0x00000000
        /*0050*/ 	.short	0x0003
        /*0052*/ 	.short	0x0018
        /*0054*/ 	.byte	0x00, 0xf4, 0x21, 0x00


	//----- nvinfo : EIATTR_KPARAM_INFO
	.align		4
.L_21:
        /*0058*/ 	.byte	0x04, 0x17
        /*005a*/ 	.short	(.L_23 - .L_22)
.L_22:
        /*005c*/ 	.word	0x00000000
        /*0060*/ 	.short	0x0002
        /*0062*/ 	.short	0x0010
        /*0064*/ 	.byte	0x00, 0xf4, 0x21, 0x00


	//----- nvinfo : EIATTR_KPARAM_INFO
	.align		4
.L_23:
        /*0068*/ 	.byte	0x04, 0x17
        /*006a*/ 	.short	(.L_25 - .L_24)
.L_24:
        /*006c*/ 	.word	0x00000000
        /*0070*/ 	.short	0x0001
        /*0072*/ 	.short	0x0008
        /*0074*/ 	.byte	0x00, 0xf4, 0x21, 0x00


	//----- nvinfo : EIATTR_KPARAM_INFO
	.align		4
.L_25:
        /*0078*/ 	.byte	0x04, 0x17
        /*007a*/ 	.short	(.L_27 - .L_26)
.L_26:
        /*007c*/ 	.word	0x00000000
        /*0080*/ 	.short	0x0000
        /*0082*/ 	.short	0x0000
        /*0084*/ 	.byte	0x00, 0xf4, 0x21, 0x00


	//----- nvinfo : EIATTR_SPARSE_MMA_MASK
	.align		4
.L_27:
        /*0088*/ 	.byte	0x03, 0x50
        /*008a*/ 	.short	0x0000


	//----- nvinfo : EIATTR_MAXREG_COUNT
	.align		4
        /*008c*/ 	.byte	0x03, 0x1b
        /*008e*/ 	.short	0x00ff


	//----- nvinfo : EIATTR_EXIT_INSTR_OFFSETS
	.align		4
        /*0090*/ 	.byte	0x04, 0x1c
        /*0092*/ 	.short	(.L_29 - .L_28)


	//   ....[0]....
.L_28:
        /*0094*/ 	.word	0x00001240


	//   ....[1]....
        /*0098*/ 	.word	0x00001310


	//----- nvinfo : EIATTR_REQNTID
	.align		4
.L_29:
        /*009c*/ 	.byte	0x04, 0x10
        /*009e*/ 	.short	(.L_31 - .L_30)
.L_30:
        /*00a0*/ 	.word	0x00000100
        /*00a4*/ 	.word	0x00000001
        /*00a8*/ 	.word	0x00000001


	//----- nvinfo : EIATTR_CBANK_PARAM_SIZE
	.align		4
.L_31:
        /*00ac*/ 	.byte	0x03, 0x19
        /*00ae*/ 	.short	0x0038


	//----- nvinfo : EIATTR_PARAM_CBANK
	.align		4
        /*00b0*/ 	.byte	0x04, 0x0a
        /*00b2*/ 	.short	(.L_33 - .L_32)
	.align		4
.L_32:
        /*00b4*/ 	.word	index@(.nv.constant0.triton_poi_fused__native_batch_norm_legit_no_training_relu_43)
        /*00b8*/ 	.short	0x0210
        /*00ba*/ 	.short	0x0038


	//----- nvinfo : EIATTR_SW_WAR
	.align		4
.L_33:
        /*00bc*/ 	.byte	0x04, 0x36
        /*00be*/ 	.short	(.L_35 - .L_34)
.L_34:
        /*00c0*/ 	.word	0x00000008
.L_35:


//--------------------- .nv.callgraph             --------------------------
	.section	.nv.callgraph,"",@"SHT_CUDA_CALLGRAPH"
	.align	4
	.sectionentsize	8
	.align		4
        /*0000*/ 	.word	0x00000000
	.align		4
        /*0004*/ 	.word	0xffffffff
	.align		4
        /*0008*/ 	.word	0x00000000
	.align		4
        /*000c*/ 	.word	0xfffffffe
	.align		4
        /*0010*/ 	.word	0x00000000
	.align		4
        /*0014*/ 	.word	0xfffffffd
	.align		4
        /*0018*/ 	.word	0x00000000
	.align		4
        /*001c*/ 	.word	0xfffffffc


//--------------------- .nv.constant4             --------------------------
	.section	.nv.constant4,"a",@progbits
	.align	8
	.align		8
.nv.constant4:
        /*0000*/ 	.dword	_$_str
	.align		8
        /*0008*/ 	.dword	_$_str_$_2


//--------------------- .text.triton_poi_fused__native_batch_norm_legit_no_training_relu_43 --------------------------
	.section	.text.triton_poi_fused__native_batch_norm_legit_no_training_relu_43,"ax",@progbits
	.sectionflags	@"SHF_BARRIERS=1"
	.align	128
        .global         triton_poi_fused__native_batch_norm_legit_no_training_relu_43
        .type           triton_poi_fused__native_batch_norm_legit_no_training_relu_43,@function
        .size           triton_poi_fused__native_batch_norm_legit_no_training_relu_43,(.L_x_1 - triton_poi_fused__native_batch_norm_legit_no_training_relu_43)
        .other          triton_poi_fused__native_batch_norm_legit_no_training_relu_43,@"STO_CUDA_ENTRY STV_DEFAULT"
triton_poi_fused__native_batch_norm_legit_no_training_relu_43:
.text.triton_poi_fused__native_batch_norm_legit_no_training_relu_43:
[----:B------:R-:W0:Y:S02]  /*0000*/  LDC R1, c[0x0][0x28] ;  /* 0x00000a00ff017b82 */ /* 0x000e240000000800 */
[----:B------:R-:W1:Y:S01]  /*0010*/  S2R R2, SR_CTAID.Y ;  /* 0x0000000000027919 */ /* 0x000e620000002600 */
[----:B------:R-:W2:Y:S01]  /*0020*/  LDC.64 R30, c[0x0][0x210] ;  /* 0x00008400ff1e7b82 */ /* 0x000ea20000000a00 */
[----:B------:R-:W-:Y:S02]  /*0030*/  CS2R R4, SRZ ;  /* 0x0000000000047805 */ /* 0x000fe4000001ff00 */
[----:B------:R-:W-:Y:S01]  /*0040*/  CS2R R6, SRZ ;  /* 0x0000000000067805 */ /* 0x000fe2000001ff00 */
[----:B------:R-:W3:Y:S01]  /*0050*/  S2R R8, SR_TID.X ;  /* 0x0000000000087919 */ /* 0x000ee20000002100 */
[----:B------:R-:W-:Y:S01]  /*0060*/  ULDC.64 UR6, c[0x0][0x208] ;  /* 0x0000820000067ab9 */ /* 0x000fe20000000a00 */
[----:B------:R-:W4:Y:S02]  /*0070*/  S2R R10, SR_CTAID.X ;  /* 0x00000000000a7919 */ /* 0x000f240000002500 */
[----:B------:R-:W5:Y:S01]  /*0080*/  LDC.64 R28, c[0x0][0x218] ;  /* 0x00008600ff1c7b82 */ /* 0x000f620000000a00 */
[----:B-1----:R-:W-:-:S02]  /*0090*/  IMAD.SHL.U32 R2, R2, 0x40, RZ ;  /* 0x0000004002027824 */ /* 0x002fc400078e00ff */
[----:B---3--:R-:W-:-:S05]  /*00a0*/  IMAD.SHL.U32 R21, R8, 0x4, RZ ;  /* 0x0000000408157824 */ /* 0x008fca00078e00ff */
[----:B------:R-:W-:-:S04]  /*00b0*/  LOP3.LUT R24, R2, 0x3c, R21, 0xf8, !PT ;  /* 0x0000003c02187812 */ /* 0x000fc800078ef815 */
[C---:B------:R-:W-:Y:S01]  /*00c0*/  ISETP.GE.AND P0, PT, R24.reuse, 0x300, PT ;  /* 0x000003001800780c */ /* 0x040fe20003f06270 */
[----:B------:R-:W-:-:S05]  /*00d0*/  IMAD.HI R0, R24, 0x2aaaaaab, RZ ;  /* 0x2aaaaaab18007827 */ /* 0x000fca00078e02ff */
[----:B------:R-:W-:-:S04]  /*00e0*/  SHF.R.U32.HI R3, RZ, 0x1f, R0 ;  /* 0x0000001fff037819 */ /* 0x000fc80000011600 */
[----:B------:R-:W-:Y:S01]  /*00f0*/  LEA.HI.SX32 R15, R0, R3, 0x1b ;  /* 0x00000003000f7211 */ /* 0x000fe200078fdaff */
[----:B----4-:R-:W-:Y:S01]  /*0100*/  IMAD.SHL.U32 R0, R10, 0x40, RZ ;  /* 0x000000400a007824 */ /* 0x010fe200078e00ff */
[----:B------:R-:W-:Y:S02]  /*0110*/  SHF.R.U32.HI R3, RZ, 0x4, R8 ;  /* 0x00000004ff037819 */ /* 0x000fe40000011608 */
[----:B------:R-:W-:Y:S02]  /*0120*/  CS2R R8, SRZ ;  /* 0x0000000000087805 */ /* 0x000fe4000001ff00 */
[----:B------:R-:W-:Y:S01]  /*0130*/  CS2R R10, SRZ ;  /* 0x00000000000a7805 */ /* 0x000fe2000001ff00 */
[----:B------:R-:W-:Y:S01]  /*0140*/  IMAD R24, R15, -0xc0, R24 ;  /* 0xffffff400f187824 */ /* 0x000fe200078e0218 */
[----:B------:R-:W-:-:S03]  /*0150*/  SGXT.U32 R3, R3, 0x4 ;  /* 0x000000040303781a */ /* 0x000fc60000000000 */
[----:B------:R-:W-:Y:S01]  /*0160*/  IMAD R15, R15, 0x3000, R24 ;  /* 0x000030000f0f7824 */ /* 0x000fe200078e0218 */
[----:B------:R-:W-:Y:S02]  /*0170*/  LOP3.LUT R12, R0, R3, RZ, 0xfc, !PT ;  /* 0x00000003000c7212 */ /* 0x000fe400078efcff */
[----:B------:R-:W-:Y:S02]  /*0180*/  LOP3.LUT R13, R0, 0x10, R3, 0xfe, !PT ;  /* 0x00000010000d7812 */ /* 0x000fe400078efe03 */
[C---:B------:R-:W-:Y:S01]  /*0190*/  ISETP.LT.AND P1, PT, R12.reuse, 0x40, !P0 ;  /* 0x000000400c00780c */ /* 0x040fe20004721270 */
[--C-:B------:R-:W-:Y:S01]  /*01a0*/  IMAD R19, R12, 0xc0, R15.reuse ;  /* 0x000000c00c137824 */ /* 0x100fe200078e020f */
[C---:B------:R-:W-:Y:S01]  /*01b0*/  ISETP.LT.AND P2, PT, R13.reuse, 0x40, !P0 ;  /* 0x000000400d00780c */ /* 0x040fe20004741270 */
[----:B------:R-:W-:Y:S01]  /*01c0*/  IMAD R23, R13, 0xc0, R15 ;  /* 0x000000c00d177824 */ /* 0x000fe200078e020f */
[----:B------:R-:W-:Y:S01]  /*01d0*/  LOP3.LUT R27, R0, 0x20, R3, 0xfe, !PT ;  /* 0x00000020001b7812 */ /* 0x000fe200078efe03 */
[----:B--2---:R-:W-:Y:S01]  /*01e0*/  IMAD.WIDE R18, R19, 0x4, R30 ;  /* 0x0000000413127825 */ /* 0x004fe200078e021e */
[----:B------:R-:W-:-:S02]  /*01f0*/  LOP3.LUT R14, R0, 0x30, R3, 0xfe, !PT ;  /* 0x00000030000e7812 */ /* 0x000fc400078efe03 */
[C---:B------:R-:W-:Y:S01]  /*0200*/  ISETP.LT.AND P3, PT, R27.reuse, 0x40, !P0 ;  /* 0x000000401b00780c */ /* 0x040fe20004761270 */
[----:B------:R-:W-:Y:S01]  /*0210*/  IMAD R27, R27, 0xc0, R15 ;  /* 0x000000c01b1b7824 */ /* 0x000fe200078e020f */
[C---:B------:R-:W-:Y:S01]  /*0220*/  ISETP.LT.AND P4, PT, R14.reuse, 0x40, !P0 ;  /* 0x000000400e00780c */ /* 0x040fe20004781270 */
[----:B------:R-:W-:Y:S01]  /*0230*/  IMAD.WIDE R22, R23, 0x4, R30 ;  /* 0x0000000417167825 */ /* 0x000fe200078e021e */
[----:B------:R-:W-:Y:S01]  /*0240*/  CS2R R12, SRZ ;  /* 0x00000000000c7805 */ /* 0x000fe2000001ff00 */
[----:B------:R1:W2:Y:S02]  /*0250*/  @P1 LDG.E.EL.128 R4, desc[UR6][R18.64] ;  /* 0x0000000612041981 */ /* 0x0002a4000c2e1d00 */
[----:B------:R-:W-:Y:S01]  /*0260*/  IMAD R17, R14, 0xc0, R15 ;  /* 0x000000c00e117824 */ /* 0x000fe200078e020f */
[----:B------:R-:W-:Y:S01]  /*0270*/  LOP3.LUT R0, R0, 0x3c, R21, 0xf8, !PT ;  /* 0x0000003c00007812 */ /* 0x000fe200078ef815 */
[----:B------:R-:W-:Y:S01]  /*0280*/  IMAD.WIDE R26, R27, 0x4, R30 ;  /* 0x000000041b1a7825 */ /* 0x000fe200078e021e */
[----:B------:R3:W4:Y:S01]  /*0290*/  @P2 LDG.E.EL.128 R8, desc[UR6][R22.64] ;  /* 0x0000000616082981 */ /* 0x000722000c2e1d00 */
[----:B------:R-:W-:-:S02]  /*02a0*/  CS2R R14, SRZ ;  /* 0x00000000000e7805 */ /* 0x000fc4000001ff00 */
[----:B------:R-:W-:Y:S01]  /*02b0*/  CS2R R20, SRZ ;  /* 0x0000000000147805 */ /* 0x000fe2000001ff00 */
[----:B------:R-:W-:Y:S01]  /*02c0*/  IMAD.WIDE R30, R17, 0x4, R30 ;  /* 0x00000004111e7825 */ /* 0x000fe200078e021e */
[----:B------:R-:W-:Y:S02]  /*02d0*/  CS2R R16, SRZ ;  /* 0x0000000000107805 */ /* 0x000fe4000001ff00 */
[----:B-1----:R-:W-:Y:S01]  /*02e0*/  CS2R R18, SRZ ;  /* 0x0000000000127805 */ /* 0x002fe2000001ff00 */
[----:B-----5:R-:W-:Y:S01]  /*02f0*/  IMAD.WIDE R28, R24, 0x4, R28 ;  /* 0x00000004181c7825 */ /* 0x020fe200078e021c */
[----:B------:R1:W5:Y:S01]  /*0300*/  @P3 LDG.E.EL.128 R12, desc[UR6][R26.64] ;  /* 0x000000061a0c3981 */ /* 0x000362000c2e1d00 */
[----:B---3--:R-:W-:-:S03]  /*0310*/  CS2R R22, SRZ ;  /* 0x0000000000167805 */ /* 0x008fc6000001ff00 */
[----:B------:R-:W3:Y:S04]  /*0320*/  @P4 LDG.E.EL.128 R16, desc[UR6][R30.64] ;  /* 0x000000061e104981 */ /* 0x000ee8000c2e1d00 */
[----:B------:R-:W2:Y:S01]  /*0330*/  @!P0 LDG.E.EL.128 R20, desc[UR6][R28.64] ;  /* 0x000000061c148981 */ /* 0x000ea2000c2e1d00 */
[----:B-1----:R-:W1:Y:S02]  /*0340*/  LDC.64 R26, c[0x0][0x220] ;  /* 0x00008800ff1a7b82 */ /* 0x002e640000000a00 */
[----:B-1----:R-:W-:-:S04]  /*0350*/  IMAD.WIDE R26, R24, 0x4, R26 ;  /* 0x00000004181a7825 */ /* 0x002fc800078e021a */
[C---:B--2---:R-:W-:Y:S01]  /*0360*/  FADD R4, -R20.reuse, R4 ;  /* 0x0000000414047221 */ /* 0x044fe20000000100 */
[C---:B----4-:R-:W-:Y:S01]  /*0370*/  FADD R25, -R20.reuse, R8 ;  /* 0x0000000814197221 */ /* 0x050fe20000000100 */
[C---:B-----5:R-:W-:Y:S01]  /*0380*/  FADD R12, -R20.reuse, R12 ;  /* 0x0000000c140c7221 */ /* 0x060fe20000000100 */
[----:B---3--:R-:W-:Y:S01]  /*0390*/  FADD R16, -R20, R16 ;  /* 0x0000001014107221 */ /* 0x008fe20000000100 */
[C---:B------:R-:W-:Y:S01]  /*03a0*/  FADD R5, -R21.reuse, R5 ;  /* 0x0000000515057221 */ /* 0x040fe20000000100 */
[C---:B------:R-:W-:Y:S01]  /*03b0*/  FADD R20, -R21.reuse, R9 ;  /* 0x0000000915147221 */ /* 0x040fe20000000100 */
[C---:B------:R-:W-:Y:S01]  /*03c0*/  FADD R13, -R21.reuse, R13 ;  /* 0x0000000d150d7221 */ /* 0x040fe20000000100 */
[----:B------:R-:W-:Y:S01]  /*03d0*/  FADD R17, -R21, R17 ;  /* 0x0000001115117221 */ /* 0x000fe20000000100 */
[C---:B------:R-:W-:Y:S01]  /*03e0*/  FADD R6, -R22.reuse, R6 ;  /* 0x0000000616067221 */ /* 0x040fe20000000100 */
[C---:B------:R-:W-:Y:S01]  /*03f0*/  FADD R21, -R22.reuse, R10 ;  /* 0x0000000a16157221 */ /* 0x040fe20000000100 */
[C---:B------:R-:W-:Y:S01]  /*0400*/  FADD R14, -R22.reuse, R14 ;  /* 0x0000000e160e7221 */ /* 0x040fe20000000100 */
[----:B------:R-:W-:Y:S01]  /*0410*/  FADD R18, -R22, R18 ;  /* 0x0000001216127221 */ /* 0x000fe20000000100 */
[----:B------:R-:W-:Y:S01]  /*0420*/  FADD R22, -R23, R11 ;  /* 0x0000000b17167221 */ /* 0x000fe20000000100 */
[----:B------:R-:W-:-:S02]  /*0430*/  CS2R R8, SRZ ;  /* 0x0000000000087805 */ /* 0x000fc4000001ff00 */
[----:B------:R-:W-:-:S06]  /*0440*/  CS2R R10, SRZ ;  /* 0x00000000000a7805 */ /* 0x000fcc000001ff00 */
[----:B------:R-:W2:Y:S01]  /*0450*/  @!P0 LDG.E.EL.128 R8, desc[UR6][R26.64] ;  /* 0x000000061a088981 */ /* 0x000ea2000c2e1d00 */
[C---:B------:R-:W-:Y:S01]  /*0460*/  FADD R7, -R23.reuse, R7 ;  /* 0x0000000717077221 */ /* 0x040fe20000000100 */
[C---:B------:R-:W-:Y:S01]  /*0470*/  FADD R15, -R23.reuse, R15 ;  /* 0x0000000f170f7221 */ /* 0x040fe20000000100 */
[----:B------:R-:W-:Y:S01]  /*0480*/  FADD R19, -R23, R19 ;  /* 0x0000001317137221 */ /* 0x000fe20000000100 */
[----:B--2---:R-:W-:-:S04]  /*0490*/  FADD R30, R8, 0.0010000000474974513054 ;  /* 0x3a83126f081e7421 */ /* 0x004fc80000000000 */
[----:B------:R1:W2:Y:S01]  /*04a0*/  MUFU.SQRT R8, R30 ;  /* 0x0000001e00087308 */ /* 0x0002a20000002000 */
[----:B------:R-:W-:Y:S01]  /*04b0*/  FADD R23, R10, 0.0010000000474974513054 ;  /* 0x3a83126f0a177421 */ /* 0x000fe20000000000 */
[----:B------:R-:W-:Y:S01]  /*04c0*/  FADD R9, R9, 0.0010000000474974513054 ;  /* 0x3a83126f09097421 */ /* 0x000fe20000000000 */
[----:B------:R-:W-:-:S05]  /*04d0*/  FADD R11, R11, 0.0010000000474974513054 ;  /* 0x3a83126f0b0b7421 */ /* 0x000fca0000000000 */
[----:B------:R-:W3:Y:S01]  /*04e0*/  MUFU.SQRT R28, R9 ;  /* 0x00000009001c7308 */ /* 0x000ee20000002000 */
[----:B-1----:R-:W1:Y:S01]  /*04f0*/  LDC.64 R30, c[0x0][0x230] ;  /* 0x00008c00ff1e7b82 */ /* 0x002e620000000a00 */
[----:B--2---:R-:W-:-:S06]  /*0500*/  FSETP.GT.AND P6, PT, R8, 8.50705917302346158658e+37, PT ;  /* 0x7e8000000800780b */ /* 0x004fcc0003fc4000 */
[----:B------:R-:W2:Y:S01]  /*0510*/  MUFU.SQRT R29, R11 ;  /* 0x0000000b001d7308 */ /* 0x000ea20000002000 */
[----:B------:R-:W-:-:S07]  /*0520*/  FSETP.GEU.AND P1, PT, R8, 1.175494350822287508e-38, PT ;  /* 0x008000000800780b */ /* 0x000fce0003f2e000 */
[----:B------:R-:W4:Y:S01]  /*0530*/  MUFU.SQRT R23, R23 ;  /* 0x0000001700177308 */ /* 0x000f220000002000 */
[----:B------:R-:W-:Y:S01]  /*0540*/  IMAD.MOV.U32 R10, RZ, RZ, 0x3e800000 ;  /* 0x3e800000ff0a7424 */ /* 0x000fe200078e00ff */
[----:B---3--:R-:W-:Y:S01]  /*0550*/  FSETP.GT.AND P2, PT, R28, 8.50705917302346158658e+37, PT ;  /* 0x7e8000001c00780b */ /* 0x008fe20003f44000 */
[----:B------:R-:W-:-:S03]  /*0560*/  @P6 FMUL R8, R8, 0.25 ;  /* 0x3e80000008086820 */ /* 0x000fc60000400000 */
[----:B------:R-:W-:Y:S02]  /*0570*/  FSEL R26, R10, 1, P6 ;  /* 0x3f8000000a1a7808 */ /* 0x000fe40003000000 */
[C---:B--2---:R-:W-:Y:S01]  /*0580*/  FSETP.GT.AND P6, PT, R29.reuse, 8.50705917302346158658e+37, PT ;  /* 0x7e8000001d00780b */ /* 0x044fe20003fc4000 */
[----:B------:R-:W-:Y:S01]  /*0590*/  @!P1 FMUL R8, R8, 16777216 ;  /* 0x4b80000008089820 */ /* 0x000fe20000400000 */
[----:B------:R-:W-:Y:S01]  /*05a0*/  FSETP.GEU.AND P3, PT, R28, 1.175494350822287508e-38, PT ;  /* 0x008000001c00780b */ /* 0x000fe20003f6e000 */
[----:B------:R-:W-:Y:S01]  /*05b0*/  @!P1 FMUL R26, R26, 16777216 ;  /* 0x4b8000001a1a9820 */ /* 0x000fe20000400000 */
[----:B------:R-:W-:Y:S02]  /*05c0*/  FSETP.GEU.AND P1, PT, R29, 1.175494350822287508e-38, PT ;  /* 0x008000001d00780b */ /* 0x000fe40003f2e000 */
[C---:B----4-:R-:W-:Y:S02]  /*05d0*/  FSETP.GT.AND P4, PT, R23.reuse, 8.50705917302346158658e+37, PT ;  /* 0x7e8000001700780b */ /* 0x050fe40003f84000 */
[----:B------:R-:W-:Y:S01]  /*05e0*/  FSETP.GEU.AND P5, PT, R23, 1.175494350822287508e-38, PT ;  /* 0x008000001700780b */ /* 0x000fe20003fae000 */
[----:B------:R-:W2:Y:S01]  /*05f0*/  MUFU.RCP R9, R8 ;  /* 0x0000000800097308 */ /* 0x000ea20000001000 */
[----:B------:R-:W-:-:S03]  /*0600*/  @P2 FMUL R28, R28, 0.25 ;  /* 0x3e8000001c1c2820 */ /* 0x000fc60000400000 */
[----:B------:R-:W-:Y:S02]  /*0610*/  @P6 FMUL R29, R29, 0.25 ;  /* 0x3e8000001d1d6820 */ /* 0x000fe40000400000 */
[----:B------:R-:W-:Y:S02]  /*0620*/  @!P3 FMUL R28, R28, 16777216 ;  /* 0x4b8000001c1cb820 */ /* 0x000fe40000400000 */
[----:B------:R-:W-:Y:S02]  /*0630*/  @!P1 FMUL R29, R29, 16777216 ;  /* 0x4b8000001d1d9820 */ /* 0x000fe40000400000 */
[----:B------:R-:W-:-:S04]  /*0640*/  @P4 FMUL R23, R23, 0.25 ;  /* 0x3e80000017174820 */ /* 0x000fc80000400000 */
[----:B------:R-:W-:Y:S01]  /*0650*/  @!P5 FMUL R23, R23, 16777216 ;  /* 0x4b8000001717d820 */ /* 0x000fe20000400000 */
[----:B------:R-:W3:Y:S01]  /*0660*/  MUFU.RCP R28, R28 ;  /* 0x0000001c001c7308 */ /* 0x000ee20000001000 */
[----:B--2---:R-:W-:Y:S01]  /*0670*/  FMUL R9, R9, R26 ;  /* 0x0000001a09097220 */ /* 0x004fe20000400000 */
[----:B------:R-:W-:-:S06]  /*0680*/  FSEL R11, R10, 1, P2 ;  /* 0x3f8000000a0b7808 */ /* 0x000fcc0001000000 */
[----:B------:R-:W2:Y:S01]  /*0690*/  MUFU.RCP R27, R23 ;  /* 0x00000017001b7308 */ /* 0x000ea20000001000 */
[C---:B------:R-:W-:Y:S02]  /*06a0*/  FSEL R26, R10.reuse, 1, P4 ;  /* 0x3f8000000a1a7808 */ /* 0x040fe40002000000 */
[----:B------:R-:W-:-:S05]  /*06b0*/  FSEL R10, R10, 1, P6 ;  /* 0x3f8000000a0a7808 */ /* 0x000fca0003000000 */
[----:B------:R-:W4:Y:S01]  /*06c0*/  MUFU.RCP R29, R29 ;  /* 0x0000001d001d7308 */ /* 0x000f220000001000 */
[----:B------:R-:W-:Y:S01]  /*06d0*/  @!P3 FMUL R11, R11, 16777216 ;  /* 0x4b8000000b0bb820 */ /* 0x000fe20000400000 */
[----:B------:R-:W-:Y:S01]  /*06e0*/  @!P5 FMUL R26, R26, 16777216 ;  /* 0x4b8000001a1ad820 */ /* 0x000fe20000400000 */
[----:B------:R-:W-:Y:S02]  /*06f0*/  @!P1 FMUL R10, R10, 16777216 ;  /* 0x4b8000000a0a9820 */ /* 0x000fe40000400000 */
[----:B---3--:R-:W-:Y:S01]  /*0700*/  FMUL R8, R28, R11 ;  /* 0x0000000b1c087220 */ /* 0x008fe20000400000 */
[----:B--2---:R-:W-:Y:S01]  /*0710*/  FMUL R27, R27, R26 ;  /* 0x0000001a1b1b7220 */ /* 0x004fe20000400000 */
[----:B----4-:R-:W-:Y:S02]  /*0720*/  FMUL R26, R29, R10 ;  /* 0x0000000a1d1a7220 */ /* 0x010fe40000400000 */
[----:B------:R-:W2:Y:S01]  /*0730*/  LDC.64 R10, c[0x0][0x228] ;  /* 0x00008a00ff0a7b82 */ /* 0x000ea20000000a00 */
[C---:B------:R-:W-:Y:S01]  /*0740*/  FMUL R18, R27.reuse, R18 ;  /* 0x000000121b127220 */ /* 0x040fe20000400000 */
[C---:B------:R-:W-:Y:S01]  /*0750*/  FMUL R19, R26.reuse, R19 ;  /* 0x000000131a137220 */ /* 0x040fe20000400000 */
[C---:B------:R-:W-:Y:S01]  /*0760*/  FMUL R23, R26.reuse, R15 ;  /* 0x0000000f1a177220 */ /* 0x040fe20000400000 */
[C---:B------:R-:W-:Y:S01]  /*0770*/  FMUL R22, R26.reuse, R22 ;  /* 0x000000161a167220 */ /* 0x040fe20000400000 */
[----:B------:R-:W-:Y:S01]  /*0780*/  FMUL R7, R26, R7 ;  /* 0x000000071a077220 */ /* 0x000fe20000400000 */
[C---:B------:R-:W-:Y:S01]  /*0790*/  FMUL R26, R27.reuse, R14 ;  /* 0x0000000e1b1a7220 */ /* 0x040fe20000400000 */
[C---:B------:R-:W-:Y:S01]  /*07a0*/  FMUL R21, R27.reuse, R21 ;  /* 0x000000151b157220 */ /* 0x040fe20000400000 */
[----:B------:R-:W-:Y:S01]  /*07b0*/  FMUL R6, R27, R6 ;  /* 0x000000061b067220 */ /* 0x000fe20000400000 */
        /* <DEDUP_REMOVED lines=8> */
[----:B------:R-:W-:Y:S01]  /*0840*/  CS2R R8, SRZ ;  /* 0x0000000000087805 */ /* 0x000fe2000001ff00 */
[----:B--2---:R-:W-:Y:S01]  /*0850*/  IMAD.WIDE R12, R24, 0x4, R10 ;  /* 0x00000004180c7825 */ /* 0x004fe200078e020a */
[----:B------:R-:W-:-:S02]  /*0860*/  CS2R R10, SRZ ;  /* 0x00000000000a7805 */ /* 0x000fc4000001ff00 */
[----:B------:R-:W-:Y:S01]  /*0870*/  CS2R R14, SRZ ;  /* 0x00000000000e7805 */ /* 0x000fe2000001ff00 */
[----:B-1----:R-:W-:-:S03]  /*0880*/  IMAD.WIDE R30, R24, 0x4, R30 ;  /* 0x00000004181e7825 */ /* 0x002fc600078e021e */
[----:B------:R1:W2:Y:S02]  /*0890*/  @!P0 LDG.E.EL.128 R8, desc[UR6][R12.64] ;  /* 0x000000060c088981 */ /* 0x0002a4000c2e1d00 */
[----:B-1----:R-:W-:-:S06]  /*08a0*/  CS2R R12, SRZ ;  /* 0x00000000000c7805 */ /* 0x002fcc000001ff00 */
[----:B------:R-:W2:Y:S01]  /*08b0*/  @!P0 LDG.E.EL.128 R12, desc[UR6][R30.64] ;  /* 0x000000061e0c8981 */ /* 0x000ea2000c2e1d00 */
[----:B------:R-:W1:Y:S01]  /*08c0*/  S2UR UR5, SR_CgaCtaId ;  /* 0x00000000000579c3 */ /* 0x000e620000008800 */
[----:B------:R-:W-:Y:S02]  /*08d0*/  UMOV UR4, 0x400 ;  /* 0x0000040000047882 */ /* 0x000fe40000000000 */
[----:B-1----:R-:W-:Y:S01]  /*08e0*/  UPRMT UR4, UR5, 0x654, UR4 ;  /* 0x0000065405047896 */ /* 0x002fe20008000004 */
[-CC-:B--2---:R-:W-:Y:S01]  /*08f0*/  FFMA R4, R4, R8.reuse, R12.reuse ;  /* 0x0000000804047223 */ /* 0x184fe2000000000c */
[-CC-:B------:R-:W-:Y:S01]  /*0900*/  FFMA R25, R25, R8.reuse, R12.reuse ;  /* 0x0000000819197223 */ /* 0x180fe2000000000c */
[-CC-:B------:R-:W-:Y:S01]  /*0910*/  FFMA R28, R28, R8.reuse, R12.reuse ;  /* 0x000000081c1c7223 */ /* 0x180fe2000000000c */
[----:B------:R-:W-:Y:S02]  /*0920*/  FFMA R16, R16, R8, R12 ;  /* 0x0000000810107223 */ /* 0x000fe4000000000c */
[----:B------:R-:W1:Y:S01]  /*0930*/  S2R R8, SR_TID.X ;  /* 0x0000000000087919 */ /* 0x000e620000002100 */
[-CC-:B------:R-:W-:Y:S01]  /*0940*/  FFMA R5, R5, R9.reuse, R13.reuse ;  /* 0x0000000905057223 */ /* 0x180fe2000000000d */
[-CC-:B------:R-:W-:Y:S01]  /*0950*/  FFMA R20, R20, R9.reuse, R13.reuse ;  /* 0x0000000914147223 */ /* 0x180fe2000000000d */
[-CC-:B------:R-:W-:Y:S01]  /*0960*/  FFMA R27, R27, R9.reuse, R13.reuse ;  /* 0x000000091b1b7223 */ /* 0x180fe2000000000d */
[----:B------:R-:W-:Y:S01]  /*0970*/  FFMA R17, R17, R9, R13 ;  /* 0x0000000911117223 */ /* 0x000fe2000000000d */
        /* <DEDUP_REMOVED lines=8> */
[----:B------:R-:W-:-:S02]  /*0a00*/  FSETP.GEU.AND P2, PT, R4, RZ, PT ;  /* 0x000000ff0400720b */ /* 0x000fc40003f4e000 */
[----:B------:R-:W-:Y:S01]  /*0a10*/  FSETP.GEU.AND P0, PT, R5, RZ, PT ;  /* 0x000000ff0500720b */ /* 0x000fe20003f0e000 */
[----:B-1----:R-:W-:Y:S01]  /*0a20*/  IMAD.SHL.U32 R9, R8, 0x100, RZ ;  /* 0x0000010008097824 */ /* 0x002fe200078e00ff */
[----:B------:R-:W-:-:S04]  /*0a30*/  SHF.R.U32.HI R10, RZ, 0x4, R8 ;  /* 0x00000004ff0a7819 */ /* 0x000fc80000011608 */
[----:B------:R-:W-:Y:S02]  /*0a40*/  LOP3.LUT R9, R9, 0xf00, RZ, 0xc0, !PT ;  /* 0x00000f0009097812 */ /* 0x000fe400078ec0ff */
[----:B------:R-:W-:Y:S02]  /*0a50*/  SGXT.U32 R10, R10, 0x4 ;  /* 0x000000040a0a781a */ /* 0x000fe40000000000 */
[C---:B------:R-:W-:Y:S02]  /*0a60*/  LOP3.LUT R12, R9.reuse, 0x80, RZ, 0xfc, !PT ;  /* 0x00000080090c7812 */ /* 0x040fe400078efcff */
[C---:B------:R-:W-:Y:S02]  /*0a70*/  LOP3.LUT R10, R9.reuse, R10, RZ, 0xfc, !PT ;  /* 0x0000000a090a7212 */ /* 0x040fe400078efcff */
[C---:B------:R-:W-:Y:S02]  /*0a80*/  LOP3.LUT R11, R9.reuse, 0x40, RZ, 0xfc, !PT ;  /* 0x00000040090b7812 */ /* 0x040fe400078efcff */
[----:B------:R-:W-:-:S02]  /*0a90*/  LOP3.LUT R14, R9, 0xc0, RZ, 0xfc, !PT ;  /* 0x000000c0090e7812 */ /* 0x000fc400078efcff */
[----:B------:R-:W-:Y:S02]  /*0aa0*/  LEA.HI R9, R9, UR4, RZ, 0x1c ;  /* 0x0000000409097c11 */ /* 0x000fe4000f8fe0ff */
[----:B------:R-:W-:Y:S02]  /*0ab0*/  LEA.HI R13, R12, UR4, RZ, 0x1c ;  /* 0x000000040c0d7c11 */ /* 0x000fe4000f8fe0ff */
[----:B------:R-:W-:-:S03]  /*0ac0*/  LEA R12, R10, R9, 0x2 ;  /* 0x000000090a0c7211 */ /* 0x000fc600078e10ff */
[----:B------:R-:W-:Y:S01]  /*0ad0*/  IMAD R9, R10, 0x4, R13 ;  /* 0x000000040a097824 */ /* 0x000fe200078e020d */
[----:B------:R-:W-:Y:S02]  /*0ae0*/  FSEL R13, R4, RZ, P2 ;  /* 0x000000ff040d7208 */ /* 0x000fe40001000000 */
[C---:B------:R-:W-:Y:S02]  /*0af0*/  FSETP.GEU.AND P1, PT, R6.reuse, RZ, PT ;  /* 0x000000ff0600720b */ /* 0x040fe40003f2e000 */
[----:B------:R-:W-:Y:S02]  /*0b00*/  FSEL R4, R5, RZ, P0 ;  /* 0x000000ff05047208 */ /* 0x000fe40000000000 */
[----:B------:R-:W-:Y:S02]  /*0b10*/  FSETP.GEU.AND P0, PT, R7, RZ, PT ;  /* 0x000000ff0700720b */ /* 0x000fe40003f0e000 */
[----:B------:R-:W-:Y:S02]  /*0b20*/  FSEL R6, R6, RZ, P1 ;  /* 0x000000ff06067208 */ /* 0x000fe40000800000 */
[----:B------:R-:W-:-:S02]  /*0b30*/  FSETP.GEU.AND P1, PT, R25, RZ, PT ;  /* 0x000000ff1900720b */ /* 0x000fc40003f2e000 */
[----:B------:R-:W-:Y:S02]  /*0b40*/  FSEL R7, R7, RZ, P0 ;  /* 0x000000ff07077208 */ /* 0x000fe40000000000 */
[----:B------:R-:W-:Y:S02]  /*0b50*/  FSETP.GEU.AND P0, PT, R21, RZ, PT ;  /* 0x000000ff1500720b */ /* 0x000fe40003f0e000 */
[----:B------:R-:W-:Y:S02]  /*0b60*/  LEA.HI R11, R11, UR4, RZ, 0x1c ;  /* 0x000000040b0b7c11 */ /* 0x000fe4000f8fe0ff */
[----:B------:R-:W-:Y:S02]  /*0b70*/  LEA.HI R15, R14, UR4, RZ, 0x1c ;  /* 0x000000040e0f7c11 */ /* 0x000fe4000f8fe0ff */
[----:B------:R-:W-:Y:S02]  /*0b80*/  FSEL R25, R25, RZ, P1 ;  /* 0x000000ff19197208 */ /* 0x000fe40000800000 */
[----:B------:R-:W-:-:S02]  /*0b90*/  FSETP.GEU.AND P1, PT, R22, RZ, PT ;  /* 0x000000ff1600720b */ /* 0x000fc40003f2e000 */
[----:B------:R-:W-:Y:S02]  /*0ba0*/  FSEL R14, R21, RZ, P0 ;  /* 0x000000ff150e7208 */ /* 0x000fe40000000000 */
[----:B------:R-:W-:Y:S01]  /*0bb0*/  FSETP.GEU.AND P0, PT, R28, RZ, PT ;  /* 0x000000ff1c00720b */ /* 0x000fe20003f0e000 */
[----:B------:R-:W-:Y:S01]  /*0bc0*/  IMAD R11, R10, 0x4, R11 ;  /* 0x000000040a0b7824 */ /* 0x000fe200078e020b */
[----:B------:R1:W-:Y:S01]  /*0bd0*/  STS [R12], R13 ;  /* 0x0000000d0c007388 */ /* 0x0003e20000000800 */
[----:B------:R-:W-:Y:S02]  /*0be0*/  FSEL R5, R22, RZ, P1 ;  /* 0x000000ff16057208 */ /* 0x000fe40000800000 */
[----:B------:R-:W-:Y:S02]  /*0bf0*/  FSETP.GEU.AND P1, PT, R27, RZ, PT ;  /* 0x000000ff1b00720b */ /* 0x000fe40003f2e000 */
[----:B------:R-:W-:Y:S01]  /*0c00*/  FSETP.GEU.AND P2, PT, R20, RZ, PT ;  /* 0x000000ff1400720b */ /* 0x000fe20003f4e000 */
[----:B------:R-:W-:Y:S01]  /*0c10*/  IMAD R10, R10, 0x4, R15 ;  /* 0x000000040a0a7824 */ /* 0x000fe200078e020f */
[----:B------:R2:W-:Y:S01]  /*0c20*/  STS [R11+0x100], R4 ;  /* 0x000100040b007388 */ /* 0x0005e20000000800 */
[----:B-1----:R-:W-:-:S02]  /*0c30*/  FSEL R13, R28, RZ, P0 ;  /* 0x000000ff1c0d7208 */ /* 0x002fc40000000000 */
[C---:B------:R-:W-:Y:S02]  /*0c40*/  FSETP.GEU.AND P0, PT, R23.reuse, RZ, PT ;  /* 0x000000ff1700720b */ /* 0x040fe40003f0e000 */
[----:B------:R-:W-:Y:S02]  /*0c50*/  FSEL R20, R20, RZ, P2 ;  /* 0x000000ff14147208 */ /* 0x000fe40001000000 */
[----:B------:R-:W-:Y:S02]  /*0c60*/  FSEL R23, R23, RZ, P0 ;  /* 0x000000ff17177208 */ /* 0x000fe40000000000 */
[----:B--2---:R-:W-:Y:S02]  /*0c70*/  FSEL R4, R27, RZ, P1 ;  /* 0x000000ff1b047208 */ /* 0x004fe40000800000 */
[----:B------:R-:W-:Y:S01]  /*0c80*/  FSETP.GEU.AND P1, PT, R16, RZ, PT ;  /* 0x000000ff1000720b */ /* 0x000fe20003f2e000 */
[----:B------:R1:W-:Y:S01]  /*0c90*/  STS [R9+0x200], R6 ;  /* 0x0002000609007388 */ /* 0x0003e20000000800 */
[----:B------:R-:W-:-:S02]  /*0ca0*/  FSETP.GEU.AND P2, PT, R26, RZ, PT ;  /* 0x000000ff1a00720b */ /* 0x000fc40003f4e000 */
[----:B------:R-:W-:Y:S01]  /*0cb0*/  FSETP.GEU.AND P0, PT, R17, RZ, PT ;  /* 0x000000ff1100720b */ /* 0x000fe20003f0e000 */
[----:B------:R2:W-:Y:S01]  /*0cc0*/  STS [R10+0x300], R7 ;  /* 0x000300070a007388 */ /* 0x0005e20000000800 */
[----:B------:R-:W-:-:S03]  /*0cd0*/  FSEL R26, R26, RZ, P2 ;  /* 0x000000ff1a1a7208 */ /* 0x000fc60001000000 */
[----:B------:R-:W-:Y:S01]  /*0ce0*/  STS [R12+0x40], R25 ;  /* 0x000040190c007388 */ /* 0x000fe20000000800 */
[----:B-1----:R-:W-:-:S03]  /*0cf0*/  FSEL R6, R17, RZ, P0 ;  /* 0x000000ff11067208 */ /* 0x002fc60000000000 */
[----:B------:R-:W-:Y:S01]  /*0d00*/  STS [R11+0x140], R20 ;  /* 0x000140140b007388 */ /* 0x000fe20000000800 */
[----:B--2---:R-:W-:Y:S02]  /*0d10*/  FSEL R7, R16, RZ, P1 ;  /* 0x000000ff10077208 */ /* 0x004fe40000800000 */
[----:B------:R-:W-:Y:S01]  /*0d20*/  FSETP.GEU.AND P1, PT, R18, RZ, PT ;  /* 0x000000ff1200720b */ /* 0x000fe20003f2e000 */
[----:B------:R-:W-:Y:S01]  /*0d30*/  STS [R9+0x240], R14 ;  /* 0x0002400e09007388 */ /* 0x000fe20000000800 */
[----:B------:R-:W-:-:S03]  /*0d40*/  FSETP.GEU.AND P0, PT, R19, RZ, PT ;  /* 0x000000ff1300720b */ /* 0x000fc60003f0e000 */
[----:B------:R1:W-:Y:S01]  /*0d50*/  STS [R10+0x340], R5 ;  /* 0x000340050a007388 */ /* 0x0003e20000000800 */
[----:B------:R-:W-:Y:S01]  /*0d60*/  FSEL R18, R18, RZ, P1 ;  /* 0x000000ff12127208 */ /* 0x000fe20000800000 */
[----:B------:R-:W-:Y:S02]  /*0d70*/  IMAD.SHL.U32 R16, R8, 0x4, RZ ;  /* 0x0000000408107824 */ /* 0x000fe400078e00ff */
[----:B------:R-:W-:Y:S04]  /*0d80*/  STS [R12+0x80], R13 ;  /* 0x0000800d0c007388 */ /* 0x000fe80000000800 */
[----:B------:R2:W-:Y:S01]  /*0d90*/  STS [R11+0x180], R4 ;  /* 0x000180040b007388 */ /* 0x0005e20000000800 */
[----:B-1----:R-:W-:-:S03]  /*0da0*/  FSEL R5, R19, RZ, P0 ;  /* 0x000000ff13057208 */ /* 0x002fc60000000000 */
[----:B------:R-:W-:Y:S04]  /*0db0*/  STS [R9+0x280], R26 ;  /* 0x0002801a09007388 */ /* 0x000fe80000000800 */
[----:B------:R-:W-:Y:S01]  /*0dc0*/  STS [R10+0x380], R23 ;  /* 0x000380170a007388 */ /* 0x000fe20000000800 */
[----:B------:R-:W-:-:S03]  /*0dd0*/  LOP3.LUT R16, R16, 0x3fc, RZ, 0xc0, !PT ;  /* 0x000003fc10107812 */ /* 0x000fc600078ec0ff */
[----:B------:R1:W-:Y:S04]  /*0de0*/  STS [R12+0xc0], R7 ;  /* 0x0000c0070c007388 */ /* 0x0003e80000000800 */
[----:B------:R-:W-:Y:S04]  /*0df0*/  STS [R11+0x1c0], R6 ;  /* 0x0001c0060b007388 */ /* 0x000fe80000000800 */
[----:B------:R3:W-:Y:S04]  /*0e00*/  STS [R9+0x2c0], R18 ;  /* 0x0002c01209007388 */ /* 0x0007e80000000800 */
[----:B------:R-:W-:Y:S01]  /*0e10*/  STS [R10+0x3c0], R5 ;  /* 0x0003c0050a007388 */ /* 0x000fe20000000800 */
[----:B--2---:R-:W-:-:S02]  /*0e20*/  LOP3.LUT R4, R16, 0x400, RZ, 0xfc, !PT ;  /* 0x0000040010047812 */ /* 0x004fc400078efcff */
[----:B------:R-:W-:Y:S02]  /*0e30*/  LOP3.LUT R13, R16, 0x800, RZ, 0xfc, !PT ;  /* 0x00000800100d7812 */ /* 0x000fe400078efcff */
[----:B------:R-:W-:Y:S02]  /*0e40*/  SHF.R.U32.HI R8, RZ, 0x2, R8 ;  /* 0x00000002ff087819 */ /* 0x000fe40000011608 */
[----:B------:R-:W-:Y:S02]  /*0e50*/  SHF.R.U32.HI R4, RZ, 0x4, R4 ;  /* 0x00000004ff047819 */ /* 0x000fe40000011604 */
[----:B------:R-:W-:Y:S02]  /*0e60*/  SHF.R.U32.HI R13, RZ, 0x4, R13 ;  /* 0x00000004ff0d7819 */ /* 0x000fe4000001160d */
[----:B------:R-:W-:Y:S02]  /*0e70*/  LOP3.LUT R8, R8, 0x3c, RZ, 0xc0, !PT ;  /* 0x0000003c08087812 */ /* 0x000fe400078ec0ff */
[----:B------:R-:W-:-:S02]  /*0e80*/  LOP3.LUT R4, R4, 0x7c, RZ, 0xc0, !PT ;  /* 0x0000007c04047812 */ /* 0x000fc400078ec0ff */
[----:B------:R-:W-:Y:S02]  /*0e90*/  LOP3.LUT R13, R13, 0xbc, RZ, 0xc0, !PT ;  /* 0x000000bc0d0d7812 */ /* 0x000fe400078ec0ff */
[----:B-1----:R-:W-:Y:S01]  /*0ea0*/  IADD3 R7, R8, UR4, RZ ;  /* 0x0000000408077c10 */ /* 0x002fe2000fffe0ff */
[----:B---3--:R-:W-:Y:S02]  /*0eb0*/  VIADD R9, R4, UR4 ;  /* 0x0000000404097c36 */ /* 0x008fe40008000000 */
[----:B------:R-:W-:Y:S02]  /*0ec0*/  VIADD R13, R13, UR4 ;  /* 0x000000040d0d7c36 */ /* 0x000fe40008000000 */
[C---:B------:R-:W-:Y:S01]  /*0ed0*/  IMAD R17, R16.reuse, 0x4, R7 ;  /* 0x0000000410117824 */ /* 0x040fe200078e0207 */
[----:B------:R-:W-:Y:S01]  /*0ee0*/  BAR.SYNC.DEFER_BLOCKING 0x0 ;  /* 0x0000000000007b1d */ /* 0x000fe20000010000 */
[C---:B------:R-:W-:Y:S01]  /*0ef0*/  IMAD R25, R16.reuse, 0x4, R9 ;  /* 0x0000000410197824 */ /* 0x040fe200078e0209 */
[----:B------:R-:W-:-:S02]  /*0f00*/  LEA R27, R16, R13, 0x2 ;  /* 0x0000000d101b7211 */ /* 0x000fc400078e10ff */
[----:B------:R-:W-:Y:S02]  /*0f10*/  LOP3.LUT R19, R2, 0x20, R3, 0xfe, !PT ;  /* 0x0000002002137812 */ /* 0x000fe400078efe03 */
[----:B------:R-:W-:Y:S02]  /*0f20*/  LOP3.LUT R18, R2, R3, RZ, 0xfc, !PT ;  /* 0x0000000302127212 */ /* 0x000fe400078efcff */
[----:B------:R-:W-:Y:S01]  /*0f30*/  LOP3.LUT R20, R2, 0x10, R3, 0xfe, !PT ;  /* 0x0000001002147812 */ /* 0x000fe200078efe03 */
[----:B------:R-:W-:-:S04]  /*0f40*/  IMAD.HI R22, R19, 0x2aaaaaab, RZ ;  /* 0x2aaaaaab13167827 */ /* 0x000fc800078e02ff */
[----:B------:R-:W-:Y:S01]  /*0f50*/  IMAD.HI R21, R18, 0x2aaaaaab, RZ ;  /* 0x2aaaaaab12157827 */ /* 0x000fe200078e02ff */
[----:B------:R-:W-:Y:S01]  /*0f60*/  SHF.R.U32.HI R23, RZ, 0x1f, R22 ;  /* 0x0000001fff177819 */ /* 0x000fe20000011616 */
[----:B------:R-:W-:Y:S04]  /*0f70*/  LDS R4, [R17] ;  /* 0x0000000011047984 */ /* 0x000fe80000000800 */
[----:B------:R-:W-:Y:S04]  /*0f80*/  LDS R5, [R17+0x4] ;  /* 0x0000040011057984 */ /* 0x000fe80000000800 */
[----:B------:R-:W-:Y:S04]  /*0f90*/  LDS R6, [R17+0x8] ;  /* 0x0000080011067984 */ /* 0x000fe80000000800 */
[----:B------:R1:W2:Y:S04]  /*0fa0*/  LDS R7, [R17+0xc] ;  /* 0x00000c0011077984 */ /* 0x0002a80000000800 */
[----:B------:R-:W-:Y:S04]  /*0fb0*/  LDS R8, [R25+0x1000] ;  /* 0x0010000019087984 */ /* 0x000fe80000000800 */
[----:B------:R-:W-:Y:S04]  /*0fc0*/  LDS R9, [R25+0x1004] ;  /* 0x0010040019097984 */ /* 0x000fe80000000800 */
[----:B------:R-:W-:Y:S04]  /*0fd0*/  LDS R10, [R25+0x1008] ;  /* 0x00100800190a7984 */ /* 0x000fe80000000800 */
[----:B------:R-:W3:Y:S04]  /*0fe0*/  LDS R11, [R25+0x100c] ;  /* 0x00100c00190b7984 */ /* 0x000ee80000000800 */
[----:B------:R-:W-:Y:S04]  /*0ff0*/  LDS R12, [R27+0x2000] ;  /* 0x002000001b0c7984 */ /* 0x000fe80000000800 */
[----:B------:R-:W-:Y:S04]  /*1000*/  LDS R13, [R27+0x2004] ;  /* 0x002004001b0d7984 */ /* 0x000fe80000000800 */
[----:B------:R-:W-:Y:S04]  /*1010*/  LDS R14, [R27+0x2008] ;  /* 0x002008001b0e7984 */ /* 0x000fe80000000800 */
[----:B------:R4:W5:Y:S01]  /*1020*/  LDS R15, [R27+0x200c] ;  /* 0x00200c001b0f7984 */ /* 0x0009620000000800 */
[----:B------:R-:W-:Y:S01]  /*1030*/  IMAD.HI R24, R20, 0x2aaaaaab, RZ ;  /* 0x2aaaaaab14187827 */ /* 0x000fe200078e02ff */
[----:B-1----:R-:W-:-:S02]  /*1040*/  LOP3.LUT R17, R2, 0x30, R3, 0xfe, !PT ;  /* 0x0000003002117812 */ /* 0x002fc400078efe03 */
[----:B------:R-:W1:Y:S01]  /*1050*/  LDC.64 R2, c[0x0][0x238] ;  /* 0x00008e00ff027b82 */ /* 0x000e620000000a00 */
[----:B------:R-:W-:Y:S02]  /*1060*/  LEA.HI.SX32 R22, R22, R23, 0x1b ;  /* 0x0000001716167211 */ /* 0x000fe400078fdaff */
[----:B------:R-:W-:Y:S02]  /*1070*/  SHF.R.U32.HI R26, RZ, 0x1f, R21 ;  /* 0x0000001fff1a7819 */ /* 0x000fe40000011615 */
[----:B------:R-:W-:Y:S02]  /*1080*/  SHF.R.U32.HI R23, RZ, 0x1f, R24 ;  /* 0x0000001fff177819 */ /* 0x000fe40000011618 */
[----:B------:R-:W-:Y:S02]  /*1090*/  ISETP.GE.AND P0, PT, R0, 0x40, PT ;  /* 0x000000400000780c */ /* 0x000fe40003f06270 */
[----:B------:R-:W-:Y:S02]  /*10a0*/  LEA.HI.SX32 R21, R21, R26, 0x1b ;  /* 0x0000001a15157211 */ /* 0x000fe400078fdaff */
[----:B------:R-:W-:-:S02]  /*10b0*/  LEA.HI.SX32 R23, R24, R23, 0x1b ;  /* 0x0000001718177211 */ /* 0x000fc400078fdaff */
[----:B------:R-:W-:Y:S01]  /*10c0*/  ISETP.LT.AND P1, PT, R19, 0x300, !P0 ;  /* 0x000003001300780c */ /* 0x000fe20004721270 */
[----:B------:R-:W-:Y:S02]  /*10d0*/  IMAD R19, R22, -0xc0, R19 ;  /* 0xffffff4016137824 */ /* 0x000fe400078e0213 */
[----:B----4-:R-:W-:Y:S02]  /*10e0*/  IMAD R27, R21, -0xc0, R18 ;  /* 0xffffff40151b7824 */ /* 0x010fe400078e0212 */
[----:B------:R-:W-:Y:S01]  /*10f0*/  IMAD R25, R23, -0xc0, R20 ;  /* 0xffffff4017197824 */ /* 0x000fe200078e0214 */
[----:B------:R-:W-:Y:S01]  /*1100*/  ISETP.LT.AND P3, PT, R18, 0x300, !P0 ;  /* 0x000003001200780c */ /* 0x000fe20004761270 */
[--C-:B------:R-:W-:Y:S01]  /*1110*/  IMAD R19, R19, 0x40, R0.reuse ;  /* 0x0000004013137824 */ /* 0x100fe200078e0200 */
[----:B------:R-:W-:Y:S01]  /*1120*/  ISETP.LT.AND P2, PT, R20, 0x300, !P0 ;  /* 0x000003001400780c */ /* 0x000fe20004741270 */
[--C-:B------:R-:W-:Y:S01]  /*1130*/  IMAD R18, R27, 0x40, R0.reuse ;  /* 0x000000401b127824 */ /* 0x100fe200078e0200 */
[----:B------:R-:W-:Y:S01]  /*1140*/  LOP3.LUT R24, R16, 0xc00, RZ, 0xfc, !PT ;  /* 0x00000c0010187812 */ /* 0x000fe200078efcff */
[----:B------:R-:W-:Y:S01]  /*1150*/  IMAD R20, R25, 0x40, R0 ;  /* 0x0000004019147824 */ /* 0x000fe200078e0200 */
[----:B------:R-:W-:Y:S01]  /*1160*/  ISETP.LT.AND P0, PT, R17, 0x300, !P0 ;  /* 0x000003001100780c */ /* 0x000fe20004701270 */
[----:B------:R-:W-:Y:S01]  /*1170*/  IMAD R25, R22, 0x14000, R19 ;  /* 0x0001400016197824 */ /* 0x000fe200078e0213 */
[----:B------:R-:W-:Y:S01]  /*1180*/  SHF.R.U32.HI R24, RZ, 0x4, R24 ;  /* 0x00000004ff187819 */ /* 0x000fe20000011618 */
[----:B------:R-:W-:-:S02]  /*1190*/  IMAD R19, R21, 0x14000, R18 ;  /* 0x0001400015137824 */ /* 0x000fc400078e0212 */
[----:B------:R-:W-:Y:S01]  /*11a0*/  IMAD R21, R23, 0x14000, R20 ;  /* 0x0001400017157824 */ /* 0x000fe200078e0214 */
[----:B------:R-:W-:Y:S01]  /*11b0*/  LOP3.LUT R24, R24, 0xfc, RZ, 0xc0, !PT ;  /* 0x000000fc18187812 */ /* 0x000fe200078ec0ff */
[----:B-1----:R-:W-:-:S04]  /*11c0*/  IMAD.WIDE R18, R19, 0x4, R2 ;  /* 0x0000000413127825 */ /* 0x002fc800078e0202 */
[----:B------:R-:W-:Y:S01]  /*11d0*/  IMAD.WIDE R20, R21, 0x4, R2 ;  /* 0x0000000415147825 */ /* 0x000fe200078e0202 */
[----:B------:R-:W-:-:S03]  /*11e0*/  IADD3 R27, R24, UR4, RZ ;  /* 0x00000004181b7c10 */ /* 0x000fc6000fffe0ff */
[----:B------:R-:W-:Y:S01]  /*11f0*/  IMAD.WIDE R22, R25, 0x4, R2 ;  /* 0x0000000419167825 */ /* 0x000fe200078e0202 */
[----:B--2---:R1:W-:Y:S04]  /*1200*/  @P3 STG.E.128 desc[UR6][R18.64], R4 ;  /* 0x0000000412003986 */ /* 0x0043e8000c101d06 */
[----:B---3--:R1:W-:Y:S01]  /*1210*/  @P2 STG.E.128 desc[UR6][R20.64], R8 ;  /* 0x0000000814002986 */ /* 0x0083e2000c101d06 */
[----:B------:R-:W-:-:S03]  /*1220*/  IMAD R27, R16, 0x4, R27 ;  /* 0x00000004101b7824 */ /* 0x000fc600078e021b */
[----:B-----5:R1:W-:Y:S01]  /*1230*/  @P1 STG.E.128 desc[UR6][R22.64], R12 ;  /* 0x0000000c16001986 */ /* 0x0203e2000c101d06 */
[----:B------:R-:W-:Y:S05]  /*1240*/  @!P0 EXIT ;  /* 0x000000000000894d */ /* 0x000fea0003800000 */
[----:B-1----:R-:W-:Y:S01]  /*1250*/  LDS R4, [R27+0x3000] ;  /* 0x003000001b047984 */ /* 0x002fe20000000800 */
[----:B------:R-:W-:-:S03]  /*1260*/  IMAD.HI R8, R17, 0x2aaaaaab, RZ ;  /* 0x2aaaaaab11087827 */ /* 0x000fc600078e02ff */
[----:B------:R-:W-:Y:S02]  /*1270*/  LDS R5, [R27+0x3004] ;  /* 0x003004001b057984 */ /* 0x000fe40000000800 */
[----:B------:R-:W-:Y:S02]  /*1280*/  SHF.R.U32.HI R9, RZ, 0x1f, R8 ;  /* 0x0000001fff097819 */ /* 0x000fe40000011608 */
[----:B------:R-:W-:Y:S02]  /*1290*/  LDS R6, [R27+0x3008] ;  /* 0x003008001b067984 */ /* 0x000fe40000000800 */
[----:B------:R-:W-:Y:S02]  /*12a0*/  LEA.HI.SX32 R8, R8, R9, 0x1b ;  /* 0x0000000908087211 */ /* 0x000fe400078fdaff */
[----:B------:R-:W0:Y:S03]  /*12b0*/  LDS R7, [R27+0x300c] ;  /* 0x00300c001b077984 */ /* 0x000e260000000800 */
[----:B------:R-:W-:-:S04]  /*12c0*/  IMAD R17, R8, -0xc0, R17 ;  /* 0xffffff4008117824 */ /* 0x000fc800078e0211 */
[----:B------:R-:W-:-:S04]  /*12d0*/  IMAD R17, R17, 0x40, R0 ;  /* 0x0000004011117824 */ /* 0x000fc800078e0200 */
[----:B------:R-:W-:-:S04]  /*12e0*/  IMAD R17, R8, 0x14000, R17 ;  /* 0x0001400008117824 */ /* 0x000fc800078e0211 */
[----:B------:R-:W-:-:S05]  /*12f0*/  IMAD.WIDE R2, R17, 0x4, R2 ;  /* 0x0000000411027825 */ /* 0x000fca00078e0202 */
[----:B0-----:R-:W-:Y:S01]  /*1300*/  STG.E.128 desc[UR6][R2.64], R4 ;  /* 0x0000000402007986 */ /* 0x001fe2000c101d06 */
[----:B------:R-:W-:Y:S05]  /*1310*/  EXIT ;  /* 0x000000000000794d */ /* 0x000fea0003800000 */
.L_x_0:
[----:B------:R-:W-:-:S00]  /*1320*/  BRA `(.L_x_0) ;  /* 0xfffffffc00fc7947 */ /* 0x000fc0000383ffff */
[----:B------:R-:W-:-:S00]  /*1330*/  NOP ;  /* 0x0000000000007918 */ /* 0x000fc00000000000 */
        /* <DEDUP_REMOVED lines=12> */
.L_x_1:


//--------------------- .nv.global.init           --------------------------
	.section	.nv.global.init,"aw",@progbits
.nv.global.init:
	.type		_$_str,@object
	.size		_$_str,(_$_str_$_2 - _$_str)
_$_str:
        /*0000*/ 	.byte	0x5f, 0x5f, 0x43, 0x55, 0x44, 0x41, 0x5f, 0x46, 0x54, 0x5a, 0x00
	.type		_$_str_$_2,@object
	.size		_$_str_$_2,(.L_1 - _$_str_$_2)
_$_str_$_2:
        /*000b*/ 	.byte	0x5f, 0x5f, 0x43, 0x55, 0x44, 0x41, 0x5f, 0x50, 0x52, 0x45, 0x43, 0x5f, 0x53, 0x51, 0x52, 0x54
        /*001b*/ 	.byte	0x00
.L_1:


//--------------------- .nv.shared.triton_poi_fused__native_batch_norm_legit_no_training_relu_43 --------------------------
	.section	.nv.shared.triton_poi_fused__native_batch_norm_legit_no_training_relu_43,"aw",@nobits
	.sectionflags	@""
	.align	16
	.zero		1024


//--------------------- .nv.constant0.triton_poi_fused__native_batch_norm_legit_no_training_relu_43 --------------------------
	.section	.nv.constant0.triton_poi_fused__native_batch_norm_legit_no_training_relu_43,"a",@progbits
	.sectionflags	@""
	.align	4
.nv.constant0.triton_poi_fused__native_batch_norm_legit_no_training_relu_43:
	.zero		584
